//
// Generated by NVIDIA NVVM Compiler
//
// Compiler Build ID: CL-36424714
// Cuda compilation tools, release 13.0, V13.0.88
// Based on NVVM 20.0.0
//

.version 9.0
.target sm_100
.address_size 64

	// .globl	_Z15my_naive_kerneliiifPKfS0_fPf

.visible .entry _Z15my_naive_kerneliiifPKfS0_fPf(
	.param .u32 _Z15my_naive_kerneliiifPKfS0_fPf_param_0,
	.param .u32 _Z15my_naive_kerneliiifPKfS0_fPf_param_1,
	.param .u32 _Z15my_naive_kerneliiifPKfS0_fPf_param_2,
	.param .f32 _Z15my_naive_kerneliiifPKfS0_fPf_param_3,
	.param .u64 .ptr .align 1 _Z15my_naive_kerneliiifPKfS0_fPf_param_4,
	.param .u64 .ptr .align 1 _Z15my_naive_kerneliiifPKfS0_fPf_param_5,
	.param .f32 _Z15my_naive_kerneliiifPKfS0_fPf_param_6,
	.param .u64 .ptr .align 1 _Z15my_naive_kerneliiifPKfS0_fPf_param_7
)
{
	.reg .pred 	%p<12>;
	.reg .b32 	%r<46>;
	.reg .b32 	%f<72>;
	.reg .b64 	%rd<40>;

	ld.param.u32 	%r22, [_Z15my_naive_kerneliiifPKfS0_fPf_param_0];
	ld.param.u32 	%r23, [_Z15my_naive_kerneliiifPKfS0_fPf_param_1];
	ld.param.u32 	%r21, [_Z15my_naive_kerneliiifPKfS0_fPf_param_2];
	ld.param.f32 	%f13, [_Z15my_naive_kerneliiifPKfS0_fPf_param_3];
	ld.param.u64 	%rd5, [_Z15my_naive_kerneliiifPKfS0_fPf_param_4];
	ld.param.u64 	%rd6, [_Z15my_naive_kerneliiifPKfS0_fPf_param_5];
	ld.param.f32 	%f14, [_Z15my_naive_kerneliiifPKfS0_fPf_param_6];
	ld.param.u64 	%rd4, [_Z15my_naive_kerneliiifPKfS0_fPf_param_7];
	cvta.to.global.u64 	%rd1, %rd6;
	cvta.to.global.u64 	%rd2, %rd5;
	mov.u32 	%r24, %ctaid.x;
	mov.u32 	%r25, %ntid.x;
	mov.u32 	%r26, %tid.x;
	mad.lo.s32 	%r1, %r24, %r25, %r26;
	mov.u32 	%r27, %ctaid.y;
	mov.u32 	%r28, %ntid.y;
	mov.u32 	%r29, %tid.y;
	mad.lo.s32 	%r30, %r27, %r28, %r29;
	setp.ge.s32 	%p1, %r1, %r22;
	setp.ge.s32 	%p2, %r30, %r23;
	or.pred  	%p3, %p1, %p2;
	@%p3 bra 	$L__BB0_13;
	mul.lo.s32 	%r3, %r23, %r1;
	and.b32  	%r4, %r23, 7;
	setp.lt.u32 	%p4, %r23, 8;
	mov.f32 	%f71, 0f00000000;
	mov.b32 	%r44, 0;
	@%p4 bra 	$L__BB0_4;
	and.b32  	%r44, %r23, 2147483640;
	neg.s32 	%r42, %r44;
	shl.b32 	%r7, %r21, 3;
	add.s64 	%rd3, %rd2, 16;
	mov.f32 	%f71, 0f00000000;
	mul.wide.s32 	%rd11, %r21, 4;
	mov.u32 	%r40, %r3;
	mov.u32 	%r41, %r30;
$L__BB0_3:
	.pragma "nounroll";
	mul.wide.s32 	%rd7, %r40, 4;
	add.s64 	%rd8, %rd3, %rd7;
	ld.global.f32 	%f18, [%rd8+-16];
	mul.wide.s32 	%rd9, %r41, 4;
	add.s64 	%rd10, %rd1, %rd9;
	ld.global.f32 	%f19, [%rd10];
	fma.rn.f32 	%f20, %f18, %f19, %f71;
	ld.global.f32 	%f21, [%rd8+-12];
	add.s64 	%rd12, %rd10, %rd11;
	ld.global.f32 	%f22, [%rd12];
	fma.rn.f32 	%f23, %f21, %f22, %f20;
	ld.global.f32 	%f24, [%rd8+-8];
	add.s64 	%rd13, %rd12, %rd11;
	ld.global.f32 	%f25, [%rd13];
	fma.rn.f32 	%f26, %f24, %f25, %f23;
	ld.global.f32 	%f27, [%rd8+-4];
	add.s64 	%rd14, %rd13, %rd11;
	ld.global.f32 	%f28, [%rd14];
	fma.rn.f32 	%f29, %f27, %f28, %f26;
	ld.global.f32 	%f30, [%rd8];
	add.s64 	%rd15, %rd14, %rd11;
	ld.global.f32 	%f31, [%rd15];
	fma.rn.f32 	%f32, %f30, %f31, %f29;
	ld.global.f32 	%f33, [%rd8+4];
	add.s64 	%rd16, %rd15, %rd11;
	ld.global.f32 	%f34, [%rd16];
	fma.rn.f32 	%f35, %f33, %f34, %f32;
	ld.global.f32 	%f36, [%rd8+8];
	add.s64 	%rd17, %rd16, %rd11;
	ld.global.f32 	%f37, [%rd17];
	fma.rn.f32 	%f38, %f36, %f37, %f35;
	ld.global.f32 	%f39, [%rd8+12];
	add.s64 	%rd18, %rd17, %rd11;
	ld.global.f32 	%f40, [%rd18];
	fma.rn.f32 	%f71, %f39, %f40, %f38;
	add.s32 	%r42, %r42, 8;
	add.s32 	%r41, %r41, %r7;
	add.s32 	%r40, %r40, 8;
	setp.ne.s32 	%p5, %r42, 0;
	@%p5 bra 	$L__BB0_3;
$L__BB0_4:
	setp.eq.s32 	%p6, %r4, 0;
	@%p6 bra 	$L__BB0_12;
	and.b32  	%r15, %r23, 3;
	setp.lt.u32 	%p7, %r4, 4;
	@%p7 bra 	$L__BB0_7;
	add.s32 	%r32, %r44, %r3;
	mad.lo.s32 	%r33, %r44, %r21, %r30;
	mul.wide.s32 	%rd19, %r32, 4;
	add.s64 	%rd20, %rd2, %rd19;
	ld.global.f32 	%f42, [%rd20];
	mul.wide.s32 	%rd21, %r33, 4;
	add.s64 	%rd22, %rd1, %rd21;
	ld.global.f32 	%f43, [%rd22];
	fma.rn.f32 	%f44, %f42, %f43, %f71;
	ld.global.f32 	%f45, [%rd20+4];
	mul.wide.s32 	%rd23, %r21, 4;
	add.s64 	%rd24, %rd22, %rd23;
	ld.global.f32 	%f46, [%rd24];
	fma.rn.f32 	%f47, %f45, %f46, %f44;
	ld.global.f32 	%f48, [%rd20+8];
	add.s64 	%rd25, %rd24, %rd23;
	ld.global.f32 	%f49, [%rd25];
	fma.rn.f32 	%f50, %f48, %f49, %f47;
	ld.global.f32 	%f51, [%rd20+12];
	add.s64 	%rd26, %rd25, %rd23;
	ld.global.f32 	%f52, [%rd26];
	fma.rn.f32 	%f71, %f51, %f52, %f50;
	add.s32 	%r44, %r44, 4;
$L__BB0_7:
	setp.eq.s32 	%p8, %r15, 0;
	@%p8 bra 	$L__BB0_12;
	setp.eq.s32 	%p9, %r15, 1;
	@%p9 bra 	$L__BB0_10;
	add.s32 	%r34, %r44, %r3;
	mad.lo.s32 	%r35, %r44, %r21, %r30;
	mul.wide.s32 	%rd27, %r34, 4;
	add.s64 	%rd28, %rd2, %rd27;
	ld.global.f32 	%f54, [%rd28];
	mul.wide.s32 	%rd29, %r35, 4;
	add.s64 	%rd30, %rd1, %rd29;
	ld.global.f32 	%f55, [%rd30];
	fma.rn.f32 	%f56, %f54, %f55, %f71;
	ld.global.f32 	%f57, [%rd28+4];
	mul.wide.s32 	%rd31, %r21, 4;
	add.s64 	%rd32, %rd30, %rd31;
	ld.global.f32 	%f58, [%rd32];
	fma.rn.f32 	%f71, %f57, %f58, %f56;
	add.s32 	%r44, %r44, 2;
$L__BB0_10:
	and.b32  	%r36, %r23, 1;
	setp.eq.b32 	%p10, %r36, 1;
	not.pred 	%p11, %p10;
	@%p11 bra 	$L__BB0_12;
	add.s32 	%r37, %r44, %r3;
	mad.lo.s32 	%r38, %r44, %r21, %r30;
	mul.wide.s32 	%rd33, %r37, 4;
	add.s64 	%rd34, %rd2, %rd33;
	ld.global.f32 	%f59, [%rd34];
	mul.wide.s32 	%rd35, %r38, 4;
	add.s64 	%rd36, %rd1, %rd35;
	ld.global.f32 	%f60, [%rd36];
	fma.rn.f32 	%f71, %f59, %f60, %f71;
$L__BB0_12:
	mad.lo.s32 	%r39, %r21, %r1, %r30;
	cvta.to.global.u64 	%rd37, %rd4;
	mul.wide.s32 	%rd38, %r39, 4;
	add.s64 	%rd39, %rd37, %rd38;
	ld.global.f32 	%f61, [%rd39];
	mul.f32 	%f62, %f14, %f61;
	fma.rn.f32 	%f63, %f13, %f71, %f62;
	st.global.f32 	[%rd39], %f63;
$L__BB0_13:
	ret;

}


// ===== COMPILED SASS (sm_100) =====

	.target	sm_100

	.elftype	@"ET_EXEC"


//--------------------- .note.nv.tkinfo           --------------------------
	.section	.note.nv.tkinfo,"",@"SHT_NOTE"
	.sectionflags	@"SHF_NOTE_NV_TKINFO"
	.tkinfo
        /*0018*/ 	.word	0x00000002
        /*0030*/ 	.string	""
        /*0030*/ 	.string	"ptxas"
        /*0030*/ 	.string	"Cuda compilation tools, release 13.0, V13.0.88"
        /*0030*/ 	.string	"Build cuda_13.0.r13.0/compiler.36424714_0"
        /*0030*/ 	.string	"-arch sm_100 -m 64 "



//--------------------- .note.nv.cuinfo           --------------------------
	.section	.note.nv.cuinfo,"",@"SHT_NOTE"
	.sectionflags	@"SHF_NOTE_NV_CUINFO"
        /*0018*/ 	.short	0x0002
        /*001a*/ 	.short	0x0064
        /*001c*/ 	.short	0x0082
	.zero		2


//--------------------- .nv.info                  --------------------------
	.section	.nv.info,"",@"SHT_CUDA_INFO"
	.align	4


	//----- nvinfo : EIATTR_REGCOUNT
	.align		4
        /*0000*/ 	.byte	0x04, 0x2f
        /*0002*/ 	.short	(.L_1 - .L_0)
	.align		4
.L_0:
        /*0004*/ 	.word	index@(_Z15my_naive_kerneliiifPKfS0_fPf)
        /*0008*/ 	.word	0x00000020


	//----- nvinfo : EIATTR_FRAME_SIZE
	.align		4
.L_1:
        /*000c*/ 	.byte	0x04, 0x11
        /*000e*/ 	.short	(.L_3 - .L_2)
	.align		4
.L_2:
        /*0010*/ 	.word	index@(_Z15my_naive_kerneliiifPKfS0_fPf)
        /*0014*/ 	.word	0x00000000


	//----- nvinfo : EIATTR_MIN_STACK_SIZE
	.align		4
.L_3:
        /*0018*/ 	.byte	0x04, 0x12
        /*001a*/ 	.short	(.L_5 - .L_4)
	.align		4
.L_4:
        /*001c*/ 	.word	index@(_Z15my_naive_kerneliiifPKfS0_fPf)
        /*0020*/ 	.word	0x00000000
.L_5:


//--------------------- .nv.compat                --------------------------
	.section	.nv.compat,"",@"SHT_CUDA_COMPAT_INFO"
	.align	4
        /*0000*/ 	.byte	0x02, 0x09, 0x00, 0x00, 0x02, 0x02, 0x01, 0x00, 0x02, 0x05, 0x05, 0x00, 0x03, 0x07, 0x01, 0x01
        /*0010*/ 	.byte	0x02, 0x03, 0x00, 0x00, 0x02, 0x06, 0x01, 0x00, 0x04, 0x0b, 0x08, 0x00, 0x09, 0x00, 0x00, 0x00
        /*0020*/ 	.byte	0x00, 0x00, 0x00, 0x00


//--------------------- .nv.info._Z15my_naive_kerneliiifPKfS0_fPf --------------------------
	.section	.nv.info._Z15my_naive_kerneliiifPKfS0_fPf,"",@"SHT_CUDA_INFO"
	.sectionflags	@""
	.align	4


	//----- nvinfo : EIATTR_CUDA_API_VERSION
	.align		4
        /*0000*/ 	.byte	0x04, 0x37
        /*0002*/ 	.short	(.L_7 - .L_6)
.L_6:
        /*0004*/ 	.word	0x00000082


	//----- nvinfo : EIATTR_KPARAM_INFO
	.align		4
.L_7:
        /*0008*/ 	.byte	0x04, 0x17
        /*000a*/ 	.short	(.L_9 - .L_8)
.L_8:
        /*000c*/ 	.word	0x00000000
        /*0010*/ 	.short	0x0007
        /*0012*/ 	.short	0x0028
        /*0014*/ 	.byte	0x00, 0xf5, 0x21, 0x00


	//----- nvinfo : EIATTR_KPARAM_INFO
	.align		4
.L_9:
        /*0018*/ 	.byte	0x04, 0x17
        /*001a*/ 	.short	(.L_11 - .L_10)
.L_10:
        /*001c*/ 	.word	0x00000000
        /*0020*/ 	.short	0x0006
        /*0022*/ 	.short	0x0020
        /*0024*/ 	.byte	0x00, 0xf0, 0x11, 0x00


	//----- nvinfo : EIATTR_KPARAM_INFO
	.align		4
.L_11:
        /*0028*/ 	.byte	0x04, 0x17
        /*002a*/ 	.short	(.L_13 - .L_12)
.L_12:
        /*002c*/ 	.word	0x00000000
        /*0030*/ 	.short	0x0005
        /*0032*/ 	.short	0x0018
        /*0034*/ 	.byte	0x00, 0xf5, 0x21, 0x00


	//----- nvinfo : EIATTR_KPARAM_INFO
	.align		4
.L_13:
        /*0038*/ 	.byte	0x04, 0x17
        /*003a*/ 	.short	(.L_15 - .L_14)
.L_14:
        /*003c*/ 	.word	0x00000000
        /*0040*/ 	.short	0x0004
        /*0042*/ 	.short	0x0010
        /*0044*/ 	.byte	0x00, 0xf5, 0x21, 0x00


	//----- nvinfo : EIATTR_KPARAM_INFO
	.align		4
.L_15:
        /*0048*/ 	.byte	0x04, 0x17
        /*004a*/ 	.short	(.L_17 - .L_16)
.L_16:
        /*004c*/ 	.word	0x00000000
        /*0050*/ 	.short	0x0003
        /*0052*/ 	.short	0x000c
        /*0054*/ 	.byte	0x00, 0xf0, 0x11, 0x00


	//----- nvinfo : EIATTR_KPARAM_INFO
	.align		4
.L_17:
        /*0058*/ 	.byte	0x04, 0x17
        /*005a*/ 	.short	(.L_19 - .L_18)
.L_18:
        /*005c*/ 	.word	0x00000000
        /*0060*/ 	.short	0x0002
        /*0062*/ 	.short	0x0008
        /*0064*/ 	.byte	0x00, 0xf0, 0x11, 0x00


	//----- nvinfo : EIATTR_KPARAM_INFO
	.align		4
.L_19:
        /*0068*/ 	.byte	0x04, 0x17
        /*006a*/ 	.short	(.L_21 - .L_20)
.L_20:
        /*006c*/ 	.word	0x00000000
        /*0070*/ 	.short	0x0001
        /*0072*/ 	.short	0x0004
        /*0074*/ 	.byte	0x00, 0xf0, 0x11, 0x00


	//----- nvinfo : EIATTR_KPARAM_INFO
	.align		4
.L_21:
        /*0078*/ 	.byte	0x04, 0x17
        /*007a*/ 	.short	(.L_23 - .L_22)
.L_22:
        /*007c*/ 	.word	0x00000000
        /*0080*/ 	.short	0x0000
        /*0082*/ 	.short	0x0000
        /*0084*/ 	.byte	0x00, 0xf0, 0x11, 0x00


	//----- nvinfo : EIATTR_SPARSE_MMA_MASK
	.align		4
.L_23:
        /*0088*/ 	.byte	0x03, 0x50
        /*008a*/ 	.short	0x0000


	//----- nvinfo : EIATTR_MAXREG_COUNT
	.align		4
        /*008c*/ 	.byte	0x03, 0x1b
        /*008e*/ 	.short	0x00ff


	//----- nvinfo : EIATTR_MERCURY_ISA_VERSION
	.align		4
        /*0090*/ 	.byte	0x03, 0x5f
        /*0092*/ 	.short	0x0101


	//----- nvinfo : EIATTR_VRC_CTA_INIT_COUNT
	.align		4
        /*0094*/ 	.byte	0x02, 0x4a
	.zero		1
	.zero		1


	//----- nvinfo : EIATTR_EXIT_INSTR_OFFSETS
	.align		4
        /*0098*/ 	.byte	0x04, 0x1c
        /*009a*/ 	.short	(.L_25 - .L_24)


	//   ....[0]....
.L_24:
        /*009c*/ 	.word	0x000000c0


	//   ....[1]....
        /*00a0*/ 	.word	0x00000890


	//----- nvinfo : EIATTR_CBANK_PARAM_SIZE
	.align		4
.L_25:
        /*00a4*/ 	.byte	0x03, 0x19
        /*00a6*/ 	.short	0x0030


	//----- nvinfo : EIATTR_PARAM_CBANK
	.align		4
        /*00a8*/ 	.byte	0x04, 0x0a
        /*00aa*/ 	.short	(.L_27 - .L_26)
	.align		4
.L_26:
        /*00ac*/ 	.word	index@(.nv.constant0._Z15my_naive_kerneliiifPKfS0_fPf)
        /*00b0*/ 	.short	0x0380
        /*00b2*/ 	.short	0x0030


	//----- nvinfo : EIATTR_SW_WAR
	.align		4
.L_27:
        /*00b4*/ 	.byte	0x04, 0x36
        /*00b6*/ 	.short	(.L_29 - .L_28)
.L_28:
        /*00b8*/ 	.word	0x00000008
.L_29:


//--------------------- .nv.callgraph             --------------------------
	.section	.nv.callgraph,"",@"SHT_CUDA_CALLGRAPH"
	.align	4
	.sectionentsize	8
	.align		4
        /*0000*/ 	.word	0x00000000
	.align		4
        /*0004*/ 	.word	0xffffffff
	.align		4
        /*0008*/ 	.word	0x00000000
	.align		4
        /*000c*/ 	.word	0xfffffffe
	.align		4
        /*0010*/ 	.word	0x00000000
	.align		4
        /*0014*/ 	.word	0xfffffffd
	.align		4
        /*0018*/ 	.word	0x00000000
	.align		4
        /*001c*/ 	.word	0xfffffffc


//--------------------- .text._Z15my_naive_kerneliiifPKfS0_fPf --------------------------
	.section	.text._Z15my_naive_kerneliiifPKfS0_fPf,"ax",@progbits
	.align	128
        .global         _Z15my_naive_kerneliiifPKfS0_fPf
        .type           _Z15my_naive_kerneliiifPKfS0_fPf,@function
        .size           _Z15my_naive_kerneliiifPKfS0_fPf,(.L_x_5 - _Z15my_naive_kerneliiifPKfS0_fPf)
        .other          _Z15my_naive_kerneliiifPKfS0_fPf,@"STO_CUDA_ENTRY STV_DEFAULT"
_Z15my_naive_kerneliiifPKfS0_fPf:
.text._Z15my_naive_kerneliiifPKfS0_fPf:
[----:B------:R-:W-:Y:S01]  /*0000*/  LDC R1, c[0x0][0x37c] ;  /* 0x0000df00ff017b82 */ /* 0x000fe20000000800 */
[----:B------:R-:W0:Y:S07]  /*0010*/  S2R R7, SR_TID.Y ;  /* 0x0000000000077919 */ /* 0x000e2e0000002200 */
[----:B------:R-:W1:Y:S01]  /*0020*/  LDC R0, c[0x0][0x360] ;  /* 0x0000d800ff007b82 */ /* 0x000e620000000800 */
[----:B------:R-:W1:Y:S07]  /*0030*/  S2R R5, SR_TID.X ;  /* 0x0000000000057919 */ /* 0x000e6e0000002100 */
[----:B------:R-:W0:Y:S08]  /*0040*/  S2UR UR5, SR_CTAID.Y ;  /* 0x00000000000579c3 */ /* 0x000e300000002600 */
[----:B------:R-:W0:Y:S08]  /*0050*/  LDC R16, c[0x0][0x364] ;  /* 0x0000d900ff107b82 */ /* 0x000e300000000800 */
[----:B------:R-:W1:Y:S08]  /*0060*/  S2UR UR4, SR_CTAID.X ;  /* 0x00000000000479c3 */ /* 0x000e700000002500 */
[----:B------:R-:W2:Y:S01]  /*0070*/  LDC.64 R2, c[0x0][0x380] ;  /* 0x0000e000ff027b82 */ /* 0x000ea20000000a00 */
[----:B0-----:R-:W-:-:S02]  /*0080*/  IMAD R16, R16, UR5, R7 ;  /* 0x0000000510107c24 */ /* 0x001fc4000f8e0207 */
[----:B-1----:R-:W-:-:S03]  /*0090*/  IMAD R0, R0, UR4, R5 ;  /* 0x0000000400007c24 */ /* 0x002fc6000f8e0205 */
[----:B--2---:R-:W-:-:S04]  /*00a0*/  ISETP.GE.AND P0, PT, R16, R3, PT ;  /* 0x000000031000720c */ /* 0x004fc80003f06270 */
[----:B------:R-:W-:-:S13]  /*00b0*/  ISETP.GE.OR P0, PT, R0, R2, P0 ;  /* 0x000000020000720c */ /* 0x000fda0000706670 */
[----:B------:R-:W-:Y:S05]  /*00c0*/  @P0 EXIT ;  /* 0x000000000000094d */ /* 0x000fea0003800000 */
[C---:B------:R-:W-:Y:S01]  /*00d0*/  ISETP.GE.U32.AND P1, PT, R3.reuse, 0x8, PT ;  /* 0x000000080300780c */ /* 0x040fe20003f26070 */
[----:B------:R-:W0:Y:S01]  /*00e0*/  LDCU.64 UR6, c[0x0][0x358] ;  /* 0x00006b00ff0677ac */ /* 0x000e220008000a00 */
[----:B------:R-:W-:Y:S01]  /*00f0*/  LOP3.LUT R24, R3, 0x7, RZ, 0xc0, !PT ;  /* 0x0000000703187812 */ /* 0x000fe200078ec0ff */
[----:B------:R-:W-:Y:S02]  /*0100*/  HFMA2 R25, -RZ, RZ, 0, 0 ;  /* 0x00000000ff197431 */ /* 0x000fe400000001ff */
[----:B------:R-:W-:Y:S01]  /*0110*/  IMAD R2, R0, R3, RZ ;  /* 0x0000000300027224 */ /* 0x000fe200078e02ff */
[----:B------:R-:W-:Y:S02]  /*0120*/  MOV R19, RZ ;  /* 0x000000ff00137202 */ /* 0x000fe40000000f00 */
[----:B------:R-:W-:-:S05]  /*0130*/  ISETP.NE.AND P0, PT, R24, RZ, PT ;  /* 0x000000ff1800720c */ /* 0x000fca0003f05270 */
[----:B------:R-:W-:Y:S08]  /*0140*/  @!P1 BRA `(.L_x_0) ;  /* 0x0000000000c89947 */ /* 0x000ff00003800000 */
[----:B------:R-:W1:Y:S01]  /*0150*/  LDCU.64 UR4, c[0x0][0x390] ;  /* 0x00007200ff0477ac */ /* 0x000e620008000a00 */
[----:B------:R-:W-:Y:S02]  /*0160*/  LOP3.LUT R19, R3, 0x7ffffff8, RZ, 0xc0, !PT ;  /* 0x7ffffff803137812 */ /* 0x000fe400078ec0ff */
[----:B------:R-:W-:Y:S02]  /*0170*/  MOV R25, RZ ;  /* 0x000000ff00197202 */ /* 0x000fe40000000f00 */
[----:B------:R-:W-:Y:S02]  /*0180*/  MOV R17, R2 ;  /* 0x0000000200117202 */ /* 0x000fe40000000f00 */
[----:B------:R-:W-:Y:S02]  /*0190*/  MOV R20, R16 ;  /* 0x0000001000147202 */ /* 0x000fe40000000f00 */
[----:B------:R-:W-:Y:S01]  /*01a0*/  IADD3 R18, PT, PT, -R19, RZ, RZ ;  /* 0x000000ff13127210 */ /* 0x000fe20007ffe1ff */
[----:B-1----:R-:W-:-:S04]  /*01b0*/  UIADD3 UR4, UP0, UPT, UR4, 0x10, URZ ;  /* 0x0000001004047890 */ /* 0x002fc8000ff1e0ff */
[----:B------:R-:W-:-:S12]  /*01c0*/  UIADD3.X UR5, UPT, UPT, URZ, UR5, URZ, UP0, !UPT ;  /* 0x00000005ff057290 */ /* 0x000fd800087fe4ff */
.L_x_1:
[----:B------:R-:W1:Y:S01]  /*01d0*/  LDC.64 R12, c[0x0][0x398] ;  /* 0x0000e600ff0c7b82 */ /* 0x000e620000000a00 */
[----:B------:R-:W-:Y:S02]  /*01e0*/  MOV R4, UR4 ;  /* 0x0000000400047c02 */ /* 0x000fe40008000f00 */
[----:B------:R-:W-:-:S03]  /*01f0*/  MOV R5, UR5 ;  /* 0x0000000500057c02 */ /* 0x000fc60008000f00 */
[----:B------:R-:W-:Y:S02]  /*0200*/  IMAD.WIDE R4, R17, 0x4, R4 ;  /* 0x0000000411047825 */ /* 0x000fe400078e0204 */
[----:B------:R-:W2:Y:S03]  /*0210*/  LDC R23, c[0x0][0x388] ;  /* 0x0000e200ff177b82 */ /* 0x000ea60000000800 */
[----:B0-----:R-:W3:Y:S04]  /*0220*/  LDG.E R26, desc[UR6][R4.64+-0x10] ;  /* 0xfffff006041a7981 */ /* 0x001ee8000c1e1900 */
[----:B------:R-:W4:Y:S04]  /*0230*/  LDG.E R22, desc[UR6][R4.64+-0xc] ;  /* 0xfffff40604167981 */ /* 0x000f28000c1e1900 */
[----:B------:R-:W5:Y:S01]  /*0240*/  LDG.E R27, desc[UR6][R4.64+-0x8] ;  /* 0xfffff806041b7981 */ /* 0x000f62000c1e1900 */
[----:B-1----:R-:W-:-:S05]  /*0250*/  IMAD.WIDE R12, R20, 0x4, R12 ;  /* 0x00000004140c7825 */ /* 0x002fca00078e020c */
[----:B------:R0:W3:Y:S01]  /*0260*/  LDG.E R28, desc[UR6][R12.64] ;  /* 0x000000060c1c7981 */ /* 0x0000e2000c1e1900 */
[----:B--2---:R-:W-:-:S05]  /*0270*/  IMAD.WIDE R14, R23, 0x4, R12 ;  /* 0x00000004170e7825 */ /* 0x004fca00078e020c */
[----:B------:R1:W4:Y:S01]  /*0280*/  LDG.E R21, desc[UR6][R14.64] ;  /* 0x000000060e157981 */ /* 0x000322000c1e1900 */
[----:B------:R-:W-:-:S04]  /*0290*/  IMAD.WIDE R10, R23, 0x4, R14 ;  /* 0x00000004170a7825 */ /* 0x000fc800078e020e */
[C---:B------:R-:W-:Y:S02]  /*02a0*/  IMAD.WIDE R8, R23.reuse, 0x4, R10 ;  /* 0x0000000417087825 */ /* 0x040fe400078e020a */
[----:B------:R-:W5:Y:S02]  /*02b0*/  LDG.E R10, desc[UR6][R10.64] ;  /* 0x000000060a0a7981 */ /* 0x000f64000c1e1900 */
[C---:B------:R-:W-:Y:S02]  /*02c0*/  IMAD.WIDE R6, R23.reuse, 0x4, R8 ;  /* 0x0000000417067825 */ /* 0x040fe400078e0208 */
[----:B------:R2:W5:Y:S02]  /*02d0*/  LDG.E R29, desc[UR6][R8.64] ;  /* 0x00000006081d7981 */ /* 0x000564000c1e1900 */
[C---:B0-----:R-:W-:Y:S02]  /*02e0*/  IMAD.WIDE R12, R23.reuse, 0x4, R6 ;  /* 0x00000004170c7825 */ /* 0x041fe400078e0206 */
[----:B------:R-:W5:Y:S04]  /*02f0*/  LDG.E R11, desc[UR6][R4.64+0x8] ;  /* 0x00000806040b7981 */ /* 0x000f68000c1e1900 */
[----:B------:R-:W5:Y:S01]  /*0300*/  LDG.E R7, desc[UR6][R6.64] ;  /* 0x0000000606077981 */ /* 0x000f62000c1e1900 */
[----:B-1----:R-:W-:-:S03]  /*0310*/  IMAD.WIDE R14, R23, 0x4, R12 ;  /* 0x00000004170e7825 */ /* 0x002fc600078e020c */
[----:B------:R-:W5:Y:S01]  /*0320*/  LDG.E R6, desc[UR6][R4.64] ;  /* 0x0000000604067981 */ /* 0x000f62000c1e1900 */
[----:B--2---:R-:W-:-:S06]  /*0330*/  IMAD.WIDE R8, R23, 0x4, R14 ;  /* 0x0000000417087825 */ /* 0x004fcc00078e020e */
[----:B------:R-:W2:Y:S01]  /*0340*/  LDG.E R9, desc[UR6][R8.64] ;  /* 0x0000000608097981 */ /* 0x000ea2000c1e1900 */
[----:B---3--:R-:W-:-:S03]  /*0350*/  FFMA R25, R26, R28, R25 ;  /* 0x0000001c1a197223 */ /* 0x008fc60000000019 */
[----:B------:R-:W3:Y:S04]  /*0360*/  LDG.E R26, desc[UR6][R4.64+-0x4] ;  /* 0xfffffc06041a7981 */ /* 0x000ee8000c1e1900 */
[----:B------:R-:W2:Y:S04]  /*0370*/  LDG.E R28, desc[UR6][R12.64] ;  /* 0x000000060c1c7981 */ /* 0x000ea8000c1e1900 */
[----:B------:R-:W2:Y:S04]  /*0380*/  LDG.E R13, desc[UR6][R4.64+0x4] ;  /* 0x00000406040d7981 */ /* 0x000ea8000c1e1900 */
[----:B------:R-:W2:Y:S04]  /*0390*/  LDG.E R12, desc[UR6][R4.64+0xc] ;  /* 0x00000c06040c7981 */ /* 0x000ea8000c1e1900 */
[----:B------:R-:W2:Y:S01]  /*03a0*/  LDG.E R4, desc[UR6][R14.64] ;  /* 0x000000060e047981 */ /* 0x000ea2000c1e1900 */
[----:B----4-:R-:W-:Y:S01]  /*03b0*/  FFMA R22, R22, R21, R25 ;  /* 0x0000001516167223 */ /* 0x010fe20000000019 */
[----:B------:R-:W-:-:S03]  /*03c0*/  IADD3 R18, PT, PT, R18, 0x8, RZ ;  /* 0x0000000812127810 */ /* 0x000fc60007ffe0ff */
[----:B-----5:R-:W-:Y:S01]  /*03d0*/  FFMA R27, R27, R10, R22 ;  /* 0x0000000a1b1b7223 */ /* 0x020fe20000000016 */
[----:B------:R-:W-:Y:S02]  /*03e0*/  ISETP.NE.AND P1, PT, R18, RZ, PT ;  /* 0x000000ff1200720c */ /* 0x000fe40003f25270 */
[----:B------:R-:W-:Y:S02]  /*03f0*/  LEA R20, R23, R20, 0x3 ;  /* 0x0000001417147211 */ /* 0x000fe400078e18ff */
[----:B------:R-:W-:Y:S01]  /*0400*/  IADD3 R17, PT, PT, R17, 0x8, RZ ;  /* 0x0000000811117810 */ /* 0x000fe20007ffe0ff */
[----:B---3--:R-:W-:-:S04]  /*0410*/  FFMA R27, R26, R29, R27 ;  /* 0x0000001d1a1b7223 */ /* 0x008fc8000000001b */
[----:B------:R-:W-:-:S04]  /*0420*/  FFMA R6, R6, R7, R27 ;  /* 0x0000000706067223 */ /* 0x000fc8000000001b */
[----:B--2---:R-:W-:-:S04]  /*0430*/  FFMA R6, R13, R28, R6 ;  /* 0x0000001c0d067223 */ /* 0x004fc80000000006 */
[----:B------:R-:W-:-:S04]  /*0440*/  FFMA R11, R11, R4, R6 ;  /* 0x000000040b0b7223 */ /* 0x000fc80000000006 */
[----:B------:R-:W-:Y:S01]  /*0450*/  FFMA R25, R12, R9, R11 ;  /* 0x000000090c197223 */ /* 0x000fe2000000000b */
[----:B------:R-:W-:Y:S06]  /*0460*/  @P1 BRA `(.L_x_1) ;  /* 0xfffffffc00581947 */ /* 0x000fec000383ffff */
.L_x_0:
[----:B------:R-:W-:Y:S05]  /*0470*/  @!P0 BRA `(.L_x_2) ;  /* 0x0000000000e08947 */ /* 0x000fea0003800000 */
[----:B------:R-:W-:Y:S02]  /*0480*/  ISETP.GE.U32.AND P0, PT, R24, 0x4, PT ;  /* 0x000000041800780c */ /* 0x000fe40003f06070 */
[----:B------:R-:W-:-:S04]  /*0490*/  LOP3.LUT R17, R3, 0x3, RZ, 0xc0, !PT ;  /* 0x0000000303117812 */ /* 0x000fc800078ec0ff */
[----:B------:R-:W-:-:S07]  /*04a0*/  ISETP.NE.AND P1, PT, R17, RZ, PT ;  /* 0x000000ff1100720c */ /* 0x000fce0003f25270 */
[----:B------:R-:W-:Y:S06]  /*04b0*/  @!P0 BRA `(.L_x_3) ;  /* 0x00000000005c8947 */ /* 0x000fec0003800000 */
[----:B------:R-:W1:Y:S01]  /*04c0*/  LDC R21, c[0x0][0x388] ;  /* 0x0000e200ff157b82 */ /* 0x000e620000000800 */
[----:B------:R-:W-:-:S07]  /*04d0*/  IADD3 R7, PT, PT, R2, R19, RZ ;  /* 0x0000001302077210 */ /* 0x000fce0007ffe0ff */
[----:B------:R-:W2:Y:S08]  /*04e0*/  LDC.64 R10, c[0x0][0x398] ;  /* 0x0000e600ff0a7b82 */ /* 0x000eb00000000a00 */
[----:B------:R-:W3:Y:S01]  /*04f0*/  LDC.64 R4, c[0x0][0x390] ;  /* 0x0000e400ff047b82 */ /* 0x000ee20000000a00 */
[----:B-1----:R-:W-:-:S04]  /*0500*/  IMAD R9, R19, R21, R16 ;  /* 0x0000001513097224 */ /* 0x002fc800078e0210 */
[----:B--2---:R-:W-:-:S04]  /*0510*/  IMAD.WIDE R10, R9, 0x4, R10 ;  /* 0x00000004090a7825 */ /* 0x004fc800078e020a */
[----:B------:R-:W-:Y:S02]  /*0520*/  IMAD.WIDE R12, R21, 0x4, R10 ;  /* 0x00000004150c7825 */ /* 0x000fe400078e020a */
[----:B0-----:R-:W2:Y:S02]  /*0530*/  LDG.E R10, desc[UR6][R10.64] ;  /* 0x000000060a0a7981 */ /* 0x001ea4000c1e1900 */
[----:B---3--:R-:W-:-:S04]  /*0540*/  IMAD.WIDE R4, R7, 0x4, R4 ;  /* 0x0000000407047825 */ /* 0x008fc800078e0204 */
[C---:B------:R-:W-:Y:S01]  /*0550*/  IMAD.WIDE R6, R21.reuse, 0x4, R12 ;  /* 0x0000000415067825 */ /* 0x040fe200078e020c */
[----:B------:R-:W2:Y:S04]  /*0560*/  LDG.E R14, desc[UR6][R4.64] ;  /* 0x00000006040e7981 */ /* 0x000ea8000c1e1900 */
[----:B------:R-:W3:Y:S01]  /*0570*/  LDG.E R12, desc[UR6][R12.64] ;  /* 0x000000060c0c7981 */ /* 0x000ee2000c1e1900 */
[----:B------:R-:W-:-:S03]  /*0580*/  IMAD.WIDE R8, R21, 0x4, R6 ;  /* 0x0000000415087825 */ /* 0x000fc600078e0206 */
[----:B------:R-:W3:Y:S04]  /*0590*/  LDG.E R15, desc[UR6][R4.64+0x4] ;  /* 0x00000406040f7981 */ /* 0x000ee8000c1e1900 */
[----:B------:R-:W4:Y:S04]  /*05a0*/  LDG.E R18, desc[UR6][R6.64] ;  /* 0x0000000606127981 */ /* 0x000f28000c1e1900 */
[----:B------:R-:W4:Y:S04]  /*05b0*/  LDG.E R21, desc[UR6][R4.64+0x8] ;  /* 0x0000080604157981 */ /* 0x000f28000c1e1900 */
[----:B------:R-:W5:Y:S04]  /*05c0*/  LDG.E R23, desc[UR6][R4.64+0xc] ;  /* 0x00000c0604177981 */ /* 0x000f68000c1e1900 */
[----:B------:R-:W5:Y:S01]  /*05d0*/  LDG.E R8, desc[UR6][R8.64] ;  /* 0x0000000608087981 */ /* 0x000f62000c1e1900 */
[----:B------:R-:W-:Y:S01]  /*05e0*/  IADD3 R19, PT, PT, R19, 0x4, RZ ;  /* 0x0000000413137810 */ /* 0x000fe20007ffe0ff */
[----:B--2---:R-:W-:-:S04]  /*05f0*/  FFMA R14, R14, R10, R25 ;  /* 0x0000000a0e0e7223 */ /* 0x004fc80000000019 */
[----:B---3--:R-:W-:-:S04]  /*0600*/  FFMA R14, R15, R12, R14 ;  /* 0x0000000c0f0e7223 */ /* 0x008fc8000000000e */
[----:B----4-:R-:W-:-:S04]  /*0610*/  FFMA R14, R21, R18, R14 ;  /* 0x00000012150e7223 */ /* 0x010fc8000000000e */
[----:B-----5:R-:W-:-:S07]  /*0620*/  FFMA R25, R23, R8, R14 ;  /* 0x0000000817197223 */ /* 0x020fce000000000e */
.L_x_3:
[----:B------:R-:W-:Y:S05]  /*0630*/  @!P1 BRA `(.L_x_2) ;  /* 0x0000000000709947 */ /* 0x000fea0003800000 */
[----:B------:R-:W-:Y:S01]  /*0640*/  ISETP.NE.AND P0, PT, R17, 0x1, PT ;  /* 0x000000011100780c */ /* 0x000fe20003f05270 */
[----:B------:R-:W1:Y:S01]  /*0650*/  LDC.64 R10, c[0x0][0x398] ;  /* 0x0000e600ff0a7b82 */ /* 0x000e620000000a00 */
[----:B------:R-:W-:-:S04]  /*0660*/  LOP3.LUT R3, R3, 0x1, RZ, 0xc0, !PT ;  /* 0x0000000103037812 */ /* 0x000fc800078ec0ff */
[----:B------:R-:W-:-:S03]  /*0670*/  ISETP.NE.U32.AND P1, PT, R3, 0x1, PT ;  /* 0x000000010300780c */ /* 0x000fc60003f25070 */
[----:B------:R-:W2:Y:S04]  /*0680*/  LDC.64 R8, c[0x0][0x390] ;  /* 0x0000e400ff087b82 */ /* 0x000ea80000000a00 */
[----:B------:R-:W-:-:S04]  /*0690*/  @P0 IADD3 R3, PT, PT, R2, R19, RZ ;  /* 0x0000001302030210 */ /* 0x000fc80007ffe0ff */
[----:B------:R-:W3:Y:S08]  /*06a0*/  @P0 LDC R15, c[0x0][0x388] ;  /* 0x0000e200ff0f0b82 */ /* 0x000ef00000000800 */
[----:B------:R-:W4:Y:S08]  /*06b0*/  @!P1 LDC R12, c[0x0][0x388] ;  /* 0x0000e200ff0c9b82 */ /* 0x000f300000000800 */
[----:B------:R-:W5:Y:S01]  /*06c0*/  LDC.64 R6, c[0x0][0x390] ;  /* 0x0000e400ff067b82 */ /* 0x000f620000000a00 */
[----:B--2---:R-:W-:-:S07]  /*06d0*/  @P0 IMAD.WIDE R8, R3, 0x4, R8 ;  /* 0x0000000403080825 */ /* 0x004fce00078e0208 */
[----:B------:R-:W2:Y:S01]  /*06e0*/  LDC.64 R4, c[0x0][0x398] ;  /* 0x0000e600ff047b82 */ /* 0x000ea20000000a00 */
[C---:B---3--:R-:W-:Y:S01]  /*06f0*/  @P0 IMAD R13, R19.reuse, R15, R16 ;  /* 0x0000000f130d0224 */ /* 0x048fe200078e0210 */
[----:B------:R-:W-:-:S03]  /*0700*/  @P0 IADD3 R19, PT, PT, R19, 0x2, RZ ;  /* 0x0000000213130810 */ /* 0x000fc60007ffe0ff */
[----:B-1----:R-:W-:Y:S01]  /*0710*/  @P0 IMAD.WIDE R10, R13, 0x4, R10 ;  /* 0x000000040d0a0825 */ /* 0x002fe200078e020a */
[----:B------:R-:W-:-:S03]  /*0720*/  @!P1 IADD3 R13, PT, PT, R2, R19, RZ ;  /* 0x00000013020d9210 */ /* 0x000fc60007ffe0ff */
[----:B----4-:R-:W-:Y:S01]  /*0730*/  @!P1 IMAD R19, R19, R12, R16 ;  /* 0x0000000c13139224 */ /* 0x010fe200078e0210 */
[----:B0-----:R-:W3:Y:S01]  /*0740*/  @P0 LDG.E R14, desc[UR6][R10.64] ;  /* 0x000000060a0e0981 */ /* 0x001ee2000c1e1900 */
[----:B------:R-:W-:-:S03]  /*0750*/  @P0 IMAD.WIDE R2, R15, 0x4, R10 ;  /* 0x000000040f020825 */ /* 0x000fc600078e020a */
[----:B------:R-:W3:Y:S01]  /*0760*/  @P0 LDG.E R12, desc[UR6][R8.64] ;  /* 0x00000006080c0981 */ /* 0x000ee2000c1e1900 */
[----:B-----5:R-:W-:-:S03]  /*0770*/  @!P1 IMAD.WIDE R6, R13, 0x4, R6 ;  /* 0x000000040d069825 */ /* 0x020fc600078e0206 */
[----:B------:R-:W4:Y:S04]  /*0780*/  @P0 LDG.E R15, desc[UR6][R8.64+0x4] ;  /* 0x00000406080f0981 */ /* 0x000f28000c1e1900 */
[----:B------:R-:W4:Y:S01]  /*0790*/  @P0 LDG.E R2, desc[UR6][R2.64] ;  /* 0x0000000602020981 */ /* 0x000f22000c1e1900 */
[----:B--2---:R-:W-:-:S03]  /*07a0*/  @!P1 IMAD.WIDE R4, R19, 0x4, R4 ;  /* 0x0000000413049825 */ /* 0x004fc600078e0204 */
[----:B------:R-:W2:Y:S04]  /*07b0*/  @!P1 LDG.E R6, desc[UR6][R6.64] ;  /* 0x0000000606069981 */ /* 0x000ea8000c1e1900 */
[----:B------:R-:W2:Y:S01]  /*07c0*/  @!P1 LDG.E R4, desc[UR6][R4.64] ;  /* 0x0000000604049981 */ /* 0x000ea2000c1e1900 */
[----:B---3--:R-:W-:-:S04]  /*07d0*/  @P0 FFMA R12, R12, R14, R25 ;  /* 0x0000000e0c0c0223 */ /* 0x008fc80000000019 */
[----:B----4-:R-:W-:-:S04]  /*07e0*/  @P0 FFMA R25, R15, R2, R12 ;  /* 0x000000020f190223 */ /* 0x010fc8000000000c */
[----:B--2---:R-:W-:-:S07]  /*07f0*/  @!P1 FFMA R25, R6, R4, R25 ;  /* 0x0000000406199223 */ /* 0x004fce0000000019 */
.L_x_2:
[----:B------:R-:W1:Y:S01]  /*0800*/  LDC.64 R2, c[0x0][0x3a8] ;  /* 0x0000ea00ff027b82 */ /* 0x000e620000000a00 */
[----:B------:R-:W2:Y:S02]  /*0810*/  LDCU.64 UR4, c[0x0][0x388] ;  /* 0x00007100ff0477ac */ /* 0x000ea40008000a00 */
[----:B--2---:R-:W-:Y:S01]  /*0820*/  IMAD R5, R0, UR4, R16 ;  /* 0x0000000400057c24 */ /* 0x004fe2000f8e0210 */
[----:B------:R-:W2:Y:S03]  /*0830*/  LDCU UR4, c[0x0][0x3a0] ;  /* 0x00007400ff0477ac */ /* 0x000ea60008000800 */
[----:B-1----:R-:W-:-:S05]  /*0840*/  IMAD.WIDE R2, R5, 0x4, R2 ;  /* 0x0000000405027825 */ /* 0x002fca00078e0202 */
[----:B0-----:R-:W2:Y:S02]  /*0850*/  LDG.E R0, desc[UR6][R2.64] ;  /* 0x0000000602007981 */ /* 0x001ea4000c1e1900 */
[----:B--2---:R-:W-:-:S04]  /*0860*/  FMUL R0, R0, UR4 ;  /* 0x0000000400007c20 */ /* 0x004fc80008400000 */
[----:B------:R-:W-:-:S05]  /*0870*/  FFMA R25, R25, UR5, R0 ;  /* 0x0000000519197c23 */ /* 0x000fca0008000000 */
[----:B------:R-:W-:Y:S01]  /*0880*/  STG.E desc[UR6][R2.64], R25 ;  /* 0x0000001902007986 */ /* 0x000fe2000c101906 */
[----:B------:R-:W-:Y:S05]  /*0890*/  EXIT ;  /* 0x000000000000794d */ /* 0x000fea0003800000 */
.L_x_4:
[----:B------:R-:W-:-:S00]  /*08a0*/  BRA `(.L_x_4) ;  /* 0xfffffffc00fc7947 */ /* 0x000fc0000383ffff */
[----:B------:R-:W-:-:S00]  /*08b0*/  NOP ;  /* 0x0000000000007918 */ /* 0x000fc00000000000 */
        /* <DEDUP_REMOVED lines=12> */
.L_x_5:


//--------------------- .nv.shared.reserved.0     --------------------------
	.section	.nv.shared.reserved.0,"aw",@nobits
	.weak		__nv_reservedSMEM_offset_0_alias
	.size		__nv_reservedSMEM_offset_0_alias, 0, 64
	.other		__nv_reservedSMEM_offset_0_alias,@"STO_CUDA_RESERVED_SHARED STV_DEFAULT"
__nv_reservedSMEM_offset_0_alias:
	.zero		0
	.zero		64


//--------------------- .nv.constant0._Z15my_naive_kerneliiifPKfS0_fPf --------------------------
	.section	.nv.constant0._Z15my_naive_kerneliiifPKfS0_fPf,"a",@progbits
	.sectionflags	@""
	.align	4
.nv.constant0._Z15my_naive_kerneliiifPKfS0_fPf:
	.zero		944


//--------------------- SYMBOLS --------------------------

	.type		.nv.reservedSmem.offset0,@object
	.size		.nv.reservedSmem.offset0,0x4
